//
// Generated by NVIDIA NVVM Compiler
//
// Compiler Build ID: CL-36424714
// Cuda compilation tools, release 13.0, V13.0.88
// Based on NVVM 20.0.0
//

.version 9.0
.target sm_100
.address_size 64

	// .globl	_ZN2ot15ComputeLogProbsEPKfS1_PKiS3_iS3_S3_iiiPf

.visible .entry _ZN2ot15ComputeLogProbsEPKfS1_PKiS3_iS3_S3_iiiPf(
	.param .u64 .ptr .align 1 _ZN2ot15ComputeLogProbsEPKfS1_PKiS3_iS3_S3_iiiPf_param_0,
	.param .u64 .ptr .align 1 _ZN2ot15ComputeLogProbsEPKfS1_PKiS3_iS3_S3_iiiPf_param_1,
	.param .u64 .ptr .align 1 _ZN2ot15ComputeLogProbsEPKfS1_PKiS3_iS3_S3_iiiPf_param_2,
	.param .u64 .ptr .align 1 _ZN2ot15ComputeLogProbsEPKfS1_PKiS3_iS3_S3_iiiPf_param_3,
	.param .u32 _ZN2ot15ComputeLogProbsEPKfS1_PKiS3_iS3_S3_iiiPf_param_4,
	.param .u64 .ptr .align 1 _ZN2ot15ComputeLogProbsEPKfS1_PKiS3_iS3_S3_iiiPf_param_5,
	.param .u64 .ptr .align 1 _ZN2ot15ComputeLogProbsEPKfS1_PKiS3_iS3_S3_iiiPf_param_6,
	.param .u32 _ZN2ot15ComputeLogProbsEPKfS1_PKiS3_iS3_S3_iiiPf_param_7,
	.param .u32 _ZN2ot15ComputeLogProbsEPKfS1_PKiS3_iS3_S3_iiiPf_param_8,
	.param .u32 _ZN2ot15ComputeLogProbsEPKfS1_PKiS3_iS3_S3_iiiPf_param_9,
	.param .u64 .ptr .align 1 _ZN2ot15ComputeLogProbsEPKfS1_PKiS3_iS3_S3_iiiPf_param_10
)
{
	.reg .pred 	%p<3>;
	.reg .b32 	%r<19>;
	.reg .b32 	%f<6>;
	.reg .b64 	%rd<36>;

	ld.param.u64 	%rd4, [_ZN2ot15ComputeLogProbsEPKfS1_PKiS3_iS3_S3_iiiPf_param_1];
	ld.param.u64 	%rd6, [_ZN2ot15ComputeLogProbsEPKfS1_PKiS3_iS3_S3_iiiPf_param_3];
	ld.param.u32 	%r4, [_ZN2ot15ComputeLogProbsEPKfS1_PKiS3_iS3_S3_iiiPf_param_4];
	ld.param.u64 	%rd7, [_ZN2ot15ComputeLogProbsEPKfS1_PKiS3_iS3_S3_iiiPf_param_5];
	ld.param.u64 	%rd8, [_ZN2ot15ComputeLogProbsEPKfS1_PKiS3_iS3_S3_iiiPf_param_6];
	ld.param.u32 	%r7, [_ZN2ot15ComputeLogProbsEPKfS1_PKiS3_iS3_S3_iiiPf_param_7];
	ld.param.u32 	%r5, [_ZN2ot15ComputeLogProbsEPKfS1_PKiS3_iS3_S3_iiiPf_param_8];
	ld.param.u32 	%r6, [_ZN2ot15ComputeLogProbsEPKfS1_PKiS3_iS3_S3_iiiPf_param_9];
	ld.param.u64 	%rd9, [_ZN2ot15ComputeLogProbsEPKfS1_PKiS3_iS3_S3_iiiPf_param_10];
	mov.u32 	%r8, %ntid.x;
	mov.u32 	%r9, %ctaid.x;
	mov.u32 	%r10, %tid.x;
	mad.lo.s32 	%r1, %r8, %r9, %r10;
	setp.ge.s32 	%p1, %r1, %r7;
	@%p1 bra 	$L__BB0_3;
	ld.param.u64 	%rd34, [_ZN2ot15ComputeLogProbsEPKfS1_PKiS3_iS3_S3_iiiPf_param_0];
	cvta.to.global.u64 	%rd10, %rd8;
	cvta.to.global.u64 	%rd11, %rd6;
	cvta.to.global.u64 	%rd12, %rd7;
	cvta.to.global.u64 	%rd13, %rd4;
	cvta.to.global.u64 	%rd14, %rd34;
	cvta.to.global.u64 	%rd15, %rd9;
	mul.wide.s32 	%rd16, %r1, 4;
	add.s64 	%rd17, %rd10, %rd16;
	ld.global.u32 	%r11, [%rd17];
	mul.wide.s32 	%rd18, %r11, 4;
	add.s64 	%rd19, %rd11, %rd18;
	ld.global.u32 	%r12, [%rd19];
	add.s32 	%r13, %r12, 1;
	add.s64 	%rd20, %rd12, %rd18;
	ld.global.u32 	%r14, [%rd20];
	sub.s32 	%r15, %r1, %r14;
	rem.s32 	%r2, %r15, %r13;
	mul.lo.s32 	%r16, %r5, %r1;
	mul.wide.s32 	%rd21, %r16, 4;
	add.s64 	%rd1, %rd14, %rd21;
	add.s64 	%rd22, %rd13, %rd16;
	mul.lo.s32 	%r3, %r11, %r6;
	ld.global.f32 	%f1, [%rd22];
	shl.b32 	%r17, %r1, 1;
	mul.wide.s32 	%rd23, %r17, 4;
	add.s64 	%rd2, %rd15, %rd23;
	mul.wide.s32 	%rd24, %r4, 4;
	add.s64 	%rd25, %rd1, %rd24;
	ld.global.f32 	%f2, [%rd25];
	sub.f32 	%f3, %f2, %f1;
	st.global.f32 	[%rd2], %f3;
	setp.ge.s32 	%p2, %r2, %r12;
	@%p2 bra 	$L__BB0_3;
	ld.param.u64 	%rd35, [_ZN2ot15ComputeLogProbsEPKfS1_PKiS3_iS3_S3_iiiPf_param_2];
	cvt.s64.s32 	%rd26, %r3;
	cvt.s64.s32 	%rd27, %r2;
	add.s64 	%rd28, %rd27, %rd26;
	cvta.to.global.u64 	%rd29, %rd35;
	shl.b64 	%rd30, %rd28, 2;
	add.s64 	%rd31, %rd29, %rd30;
	ld.global.u32 	%r18, [%rd31];
	mul.wide.s32 	%rd32, %r18, 4;
	add.s64 	%rd33, %rd1, %rd32;
	ld.global.f32 	%f4, [%rd33];
	sub.f32 	%f5, %f4, %f1;
	st.global.f32 	[%rd2+4], %f5;
$L__BB0_3:
	ret;

}


// ===== COMPILED SASS (sm_100) =====

	.target	sm_100

	.elftype	@"ET_EXEC"


//--------------------- .note.nv.tkinfo           --------------------------
	.section	.note.nv.tkinfo,"",@"SHT_NOTE"
	.sectionflags	@"SHF_NOTE_NV_TKINFO"
	.tkinfo
        /*0018*/ 	.word	0x00000002
        /*0030*/ 	.string	""
        /*0030*/ 	.string	"ptxas"
        /*0030*/ 	.string	"Cuda compilation tools, release 13.0, V13.0.88"
        /*0030*/ 	.string	"Build cuda_13.0.r13.0/compiler.36424714_0"
        /*0030*/ 	.string	"-arch sm_100 -m 64 "



//--------------------- .note.nv.cuinfo           --------------------------
	.section	.note.nv.cuinfo,"",@"SHT_NOTE"
	.sectionflags	@"SHF_NOTE_NV_CUINFO"
        /*0018*/ 	.short	0x0002
        /*001a*/ 	.short	0x0064
        /*001c*/ 	.short	0x0082
	.zero		2


//--------------------- .nv.info                  --------------------------
	.section	.nv.info,"",@"SHT_CUDA_INFO"
	.align	4


	//----- nvinfo : EIATTR_REGCOUNT
	.align		4
        /*0000*/ 	.byte	0x04, 0x2f
        /*0002*/ 	.short	(.L_1 - .L_0)
	.align		4
.L_0:
        /*0004*/ 	.word	index@(_ZN2ot15ComputeLogProbsEPKfS1_PKiS3_iS3_S3_iiiPf)
        /*0008*/ 	.word	0x00000016


	//----- nvinfo : EIATTR_FRAME_SIZE
	.align		4
.L_1:
        /*000c*/ 	.byte	0x04, 0x11
        /*000e*/ 	.short	(.L_3 - .L_2)
	.align		4
.L_2:
        /*0010*/ 	.word	index@(_ZN2ot15ComputeLogProbsEPKfS1_PKiS3_iS3_S3_iiiPf)
        /*0014*/ 	.word	0x00000000


	//----- nvinfo : EIATTR_MIN_STACK_SIZE
	.align		4
.L_3:
        /*0018*/ 	.byte	0x04, 0x12
        /*001a*/ 	.short	(.L_5 - .L_4)
	.align		4
.L_4:
        /*001c*/ 	.word	index@(_ZN2ot15ComputeLogProbsEPKfS1_PKiS3_iS3_S3_iiiPf)
        /*0020*/ 	.word	0x00000000
.L_5:


//--------------------- .nv.compat                --------------------------
	.section	.nv.compat,"",@"SHT_CUDA_COMPAT_INFO"
	.align	4
        /*0000*/ 	.byte	0x02, 0x09, 0x00, 0x00, 0x02, 0x02, 0x01, 0x00, 0x02, 0x05, 0x05, 0x00, 0x03, 0x07, 0x01, 0x01
        /*0010*/ 	.byte	0x02, 0x03, 0x00, 0x00, 0x02, 0x06, 0x01, 0x00, 0x04, 0x0b, 0x08, 0x00, 0x09, 0x00, 0x00, 0x00
        /*0020*/ 	.byte	0x00, 0x00, 0x00, 0x00


//--------------------- .nv.info._ZN2ot15ComputeLogProbsEPKfS1_PKiS3_iS3_S3_iiiPf --------------------------
	.section	.nv.info._ZN2ot15ComputeLogProbsEPKfS1_PKiS3_iS3_S3_iiiPf,"",@"SHT_CUDA_INFO"
	.sectionflags	@""
	.align	4


	//----- nvinfo : EIATTR_CUDA_API_VERSION
	.align		4
        /*0000*/ 	.byte	0x04, 0x37
        /*0002*/ 	.short	(.L_7 - .L_6)
.L_6:
        /*0004*/ 	.word	0x00000082


	//----- nvinfo : EIATTR_KPARAM_INFO
	.align		4
.L_7:
        /*0008*/ 	.byte	0x04, 0x17
        /*000a*/ 	.short	(.L_9 - .L_8)
.L_8:
        /*000c*/ 	.word	0x00000000
        /*0010*/ 	.short	0x000a
        /*0012*/ 	.short	0x0048
        /*0014*/ 	.byte	0x00, 0xf5, 0x21, 0x00


	//----- nvinfo : EIATTR_KPARAM_INFO
	.align		4
.L_9:
        /*0018*/ 	.byte	0x04, 0x17
        /*001a*/ 	.short	(.L_11 - .L_10)
.L_10:
        /*001c*/ 	.word	0x00000000
        /*0020*/ 	.short	0x0009
        /*0022*/ 	.short	0x0040
        /*0024*/ 	.byte	0x00, 0xf0, 0x11, 0x00


	//----- nvinfo : EIATTR_KPARAM_INFO
	.align		4
.L_11:
        /*0028*/ 	.byte	0x04, 0x17
        /*002a*/ 	.short	(.L_13 - .L_12)
.L_12:
        /*002c*/ 	.word	0x00000000
        /*0030*/ 	.short	0x0008
        /*0032*/ 	.short	0x003c
        /*0034*/ 	.byte	0x00, 0xf0, 0x11, 0x00


	//----- nvinfo : EIATTR_KPARAM_INFO
	.align		4
.L_13:
        /*0038*/ 	.byte	0x04, 0x17
        /*003a*/ 	.short	(.L_15 - .L_14)
.L_14:
        /*003c*/ 	.word	0x00000000
        /*0040*/ 	.short	0x0007
        /*0042*/ 	.short	0x0038
        /*0044*/ 	.byte	0x00, 0xf0, 0x11, 0x00


	//----- nvinfo : EIATTR_KPARAM_INFO
	.align		4
.L_15:
        /*0048*/ 	.byte	0x04, 0x17
        /*004a*/ 	.short	(.L_17 - .L_16)
.L_16:
        /*004c*/ 	.word	0x00000000
        /*0050*/ 	.short	0x0006
        /*0052*/ 	.short	0x0030
        /*0054*/ 	.byte	0x00, 0xf5, 0x21, 0x00


	//----- nvinfo : EIATTR_KPARAM_INFO
	.align		4
.L_17:
        /*0058*/ 	.byte	0x04, 0x17
        /*005a*/ 	.short	(.L_19 - .L_18)
.L_18:
        /*005c*/ 	.word	0x00000000
        /*0060*/ 	.short	0x0005
        /*0062*/ 	.short	0x0028
        /*0064*/ 	.byte	0x00, 0xf5, 0x21, 0x00


	//----- nvinfo : EIATTR_KPARAM_INFO
	.align		4
.L_19:
        /*0068*/ 	.byte	0x04, 0x17
        /*006a*/ 	.short	(.L_21 - .L_20)
.L_20:
        /*006c*/ 	.word	0x00000000
        /*0070*/ 	.short	0x0004
        /*0072*/ 	.short	0x0020
        /*0074*/ 	.byte	0x00, 0xf0, 0x11, 0x00


	//----- nvinfo : EIATTR_KPARAM_INFO
	.align		4
.L_21:
        /*0078*/ 	.byte	0x04, 0x17
        /*007a*/ 	.short	(.L_23 - .L_22)
.L_22:
        /*007c*/ 	.word	0x00000000
        /*0080*/ 	.short	0x0003
        /*0082*/ 	.short	0x0018
        /*0084*/ 	.byte	0x00, 0xf5, 0x21, 0x00


	//----- nvinfo : EIATTR_KPARAM_INFO
	.align		4
.L_23:
        /*0088*/ 	.byte	0x04, 0x17
        /*008a*/ 	.short	(.L_25 - .L_24)
.L_24:
        /*008c*/ 	.word	0x00000000
        /*0090*/ 	.short	0x0002
        /*0092*/ 	.short	0x0010
        /*0094*/ 	.byte	0x00, 0xf5, 0x21, 0x00


	//----- nvinfo : EIATTR_KPARAM_INFO
	.align		4
.L_25:
        /*0098*/ 	.byte	0x04, 0x17
        /*009a*/ 	.short	(.L_27 - .L_26)
.L_26:
        /*009c*/ 	.word	0x00000000
        /*00a0*/ 	.short	0x0001
        /*00a2*/ 	.short	0x0008
        /*00a4*/ 	.byte	0x00, 0xf5, 0x21, 0x00


	//----- nvinfo : EIATTR_KPARAM_INFO
	.align		4
.L_27:
        /*00a8*/ 	.byte	0x04, 0x17
        /*00aa*/ 	.short	(.L_29 - .L_28)
.L_28:
        /*00ac*/ 	.word	0x00000000
        /*00b0*/ 	.short	0x0000
        /*00b2*/ 	.short	0x0000
        /*00b4*/ 	.byte	0x00, 0xf5, 0x21, 0x00


	//----- nvinfo : EIATTR_SPARSE_MMA_MASK
	.align		4
.L_29:
        /*00b8*/ 	.byte	0x03, 0x50
        /*00ba*/ 	.short	0x0000


	//----- nvinfo : EIATTR_MAXREG_COUNT
	.align		4
        /*00bc*/ 	.byte	0x03, 0x1b
        /*00be*/ 	.short	0x00ff


	//----- nvinfo : EIATTR_MERCURY_ISA_VERSION
	.align		4
        /*00c0*/ 	.byte	0x03, 0x5f
        /*00c2*/ 	.short	0x0101


	//----- nvinfo : EIATTR_VRC_CTA_INIT_COUNT
	.align		4
        /*00c4*/ 	.byte	0x02, 0x4a
	.zero		1
	.zero		1


	//----- nvinfo : EIATTR_EXIT_INSTR_OFFSETS
	.align		4
        /*00c8*/ 	.byte	0x04, 0x1c
        /*00ca*/ 	.short	(.L_31 - .L_30)


	//   ....[0]....
.L_30:
        /*00cc*/ 	.word	0x00000070


	//   ....[1]....
        /*00d0*/ 	.word	0x000003d0


	//   ....[2]....
        /*00d4*/ 	.word	0x00000490


	//----- nvinfo : EIATTR_CBANK_PARAM_SIZE
	.align		4
.L_31:
        /*00d8*/ 	.byte	0x03, 0x19
        /*00da*/ 	.short	0x0050


	//----- nvinfo : EIATTR_PARAM_CBANK
	.align		4
        /*00dc*/ 	.byte	0x04, 0x0a
        /*00de*/ 	.short	(.L_33 - .L_32)
	.align		4
.L_32:
        /*00e0*/ 	.word	index@(.nv.constant0._ZN2ot15ComputeLogProbsEPKfS1_PKiS3_iS3_S3_iiiPf)
        /*00e4*/ 	.short	0x0380
        /*00e6*/ 	.short	0x0050


	//----- nvinfo : EIATTR_SW_WAR
	.align		4
.L_33:
        /*00e8*/ 	.byte	0x04, 0x36
        /*00ea*/ 	.short	(.L_35 - .L_34)
.L_34:
        /*00ec*/ 	.word	0x00000008
.L_35:


//--------------------- .nv.callgraph             --------------------------
	.section	.nv.callgraph,"",@"SHT_CUDA_CALLGRAPH"
	.align	4
	.sectionentsize	8
	.align		4
        /*0000*/ 	.word	0x00000000
	.align		4
        /*0004*/ 	.word	0xffffffff
	.align		4
        /*0008*/ 	.word	0x00000000
	.align		4
        /*000c*/ 	.word	0xfffffffe
	.align		4
        /*0010*/ 	.word	0x00000000
	.align		4
        /*0014*/ 	.word	0xfffffffd
	.align		4
        /*0018*/ 	.word	0x00000000
	.align		4
        /*001c*/ 	.word	0xfffffffc


//--------------------- .text._ZN2ot15ComputeLogProbsEPKfS1_PKiS3_iS3_S3_iiiPf --------------------------
	.section	.text._ZN2ot15ComputeLogProbsEPKfS1_PKiS3_iS3_S3_iiiPf,"ax",@progbits
	.align	128
        .global         _ZN2ot15ComputeLogProbsEPKfS1_PKiS3_iS3_S3_iiiPf
        .type           _ZN2ot15ComputeLogProbsEPKfS1_PKiS3_iS3_S3_iiiPf,@function
        .size           _ZN2ot15ComputeLogProbsEPKfS1_PKiS3_iS3_S3_iiiPf,(.L_x_1 - _ZN2ot15ComputeLogProbsEPKfS1_PKiS3_iS3_S3_iiiPf)
        .other          _ZN2ot15ComputeLogProbsEPKfS1_PKiS3_iS3_S3_iiiPf,@"STO_CUDA_ENTRY STV_DEFAULT"
_ZN2ot15ComputeLogProbsEPKfS1_PKiS3_iS3_S3_iiiPf:
.text._ZN2ot15ComputeLogProbsEPKfS1_PKiS3_iS3_S3_iiiPf:
[----:B------:R-:W-:Y:S01]  /*0000*/  LDC R1, c[0x0][0x37c] ;  /* 0x0000df00ff017b82 */ /* 0x000fe20000000800 */
[----:B------:R-:W0:Y:S01]  /*0010*/  S2R R0, SR_CTAID.X ;  /* 0x0000000000007919 */ /* 0x000e220000002500 */
[----:B------:R-:W0:Y:S01]  /*0020*/  LDCU UR4, c[0x0][0x360] ;  /* 0x00006c00ff0477ac */ /* 0x000e220008000800 */
[----:B------:R-:W0:Y:S01]  /*0030*/  S2R R3, SR_TID.X ;  /* 0x0000000000037919 */ /* 0x000e220000002100 */
[----:B------:R-:W1:Y:S01]  /*0040*/  LDCU UR5, c[0x0][0x3b8] ;  /* 0x00007700ff0577ac */ /* 0x000e620008000800 */
[----:B0-----:R-:W-:-:S05]  /*0050*/  IMAD R0, R0, UR4, R3 ;  /* 0x0000000400007c24 */ /* 0x001fca000f8e0203 */
[----:B-1----:R-:W-:-:S13]  /*0060*/  ISETP.GE.AND P0, PT, R0, UR5, PT ;  /* 0x0000000500007c0c */ /* 0x002fda000bf06270 */
[----:B------:R-:W-:Y:S05]  /*0070*/  @P0 EXIT ;  /* 0x000000000000094d */ /* 0x000fea0003800000 */
[----:B------:R-:W0:Y:S01]  /*0080*/  LDC.64 R4, c[0x0][0x3b0] ;  /* 0x0000ec00ff047b82 */ /* 0x000e220000000a00 */
[----:B------:R-:W1:Y:S01]  /*0090*/  LDCU.64 UR4, c[0x0][0x358] ;  /* 0x00006b00ff0477ac */ /* 0x000e620008000a00 */
[----:B------:R-:W2:Y:S06]  /*00a0*/  LDCU UR6, c[0x0][0x3bc] ;  /* 0x00007780ff0677ac */ /* 0x000eac0008000800 */
[----:B------:R-:W3:Y:S08]  /*00b0*/  LDC.64 R6, c[0x0][0x398] ;  /* 0x0000e600ff067b82 */ /* 0x000ef00000000a00 */
[----:B------:R-:W4:Y:S01]  /*00c0*/  LDC.64 R8, c[0x0][0x3a8] ;  /* 0x0000ea00ff087b82 */ /* 0x000f220000000a00 */
[----:B0-----:R-:W-:-:S07]  /*00d0*/  IMAD.WIDE R4, R0, 0x4, R4 ;  /* 0x0000000400047825 */ /* 0x001fce00078e0204 */
[----:B------:R-:W0:Y:S01]  /*00e0*/  LDC.64 R10, c[0x0][0x380] ;  /* 0x0000e000ff0a7b82 */ /* 0x000e220000000a00 */
[----:B-1----:R2:W3:Y:S07]  /*00f0*/  LDG.E R2, desc[UR4][R4.64] ;  /* 0x0000000404027981 */ /* 0x0024ee000c1e1900 */
[----:B------:R-:W1:Y:S08]  /*0100*/  LDC.64 R12, c[0x0][0x388] ;  /* 0x0000e200ff0c7b82 */ /* 0x000e700000000a00 */
[----:B------:R-:W5:Y:S01]  /*0110*/  LDC R15, c[0x0][0x3a0] ;  /* 0x0000e800ff0f7b82 */ /* 0x000f620000000800 */
[----:B--2---:R-:W-:Y:S01]  /*0120*/  IMAD R5, R0, UR6, RZ ;  /* 0x0000000600057c24 */ /* 0x004fe2000f8e02ff */
[----:B------:R-:W2:Y:S03]  /*0130*/  LDCU UR6, c[0x0][0x3c0] ;  /* 0x00007800ff0677ac */ /* 0x000ea60008000800 */
[----:B0-----:R-:W-:-:S04]  /*0140*/  IMAD.WIDE R4, R5, 0x4, R10 ;  /* 0x0000000405047825 */ /* 0x001fc800078e020a */
[----:B-1----:R-:W-:-:S04]  /*0150*/  IMAD.WIDE R12, R0, 0x4, R12 ;  /* 0x00000004000c7825 */ /* 0x002fc800078e020c */
[----:B-----5:R-:W-:-:S04]  /*0160*/  IMAD.WIDE R14, R15, 0x4, R4 ;  /* 0x000000040f0e7825 */ /* 0x020fc800078e0204 */
[----:B---3--:R-:W-:-:S05]  /*0170*/  IMAD.WIDE R6, R2, 0x4, R6 ;  /* 0x0000000402067825 */ /* 0x008fca00078e0206 */
[----:B------:R-:W3:Y:S01]  /*0180*/  LDG.E R3, desc[UR4][R6.64] ;  /* 0x0000000406037981 */ /* 0x000ee2000c1e1900 */
[----:B----4-:R-:W-:-:S05]  /*0190*/  IMAD.WIDE R8, R2, 0x4, R8 ;  /* 0x0000000402087825 */ /* 0x010fca00078e0208 */
[----:B------:R-:W4:Y:S04]  /*01a0*/  LDG.E R17, desc[UR4][R8.64] ;  /* 0x0000000408117981 */ /* 0x000f28000c1e1900 */
[----:B------:R-:W5:Y:S04]  /*01b0*/  LDG.E R6, desc[UR4][R12.64] ;  /* 0x000000040c067981 */ /* 0x000f68000c1e1900 */
[----:B------:R0:W5:Y:S01]  /*01c0*/  LDG.E R7, desc[UR4][R14.64] ;  /* 0x000000040e077981 */ /* 0x000162000c1e1900 */
[----:B--2---:R-:W-:Y:S01]  /*01d0*/  IMAD R2, R2, UR6, RZ ;  /* 0x0000000602027c24 */ /* 0x004fe2000f8e02ff */
[----:B---3--:R-:W-:-:S04]  /*01e0*/  IADD3 R10, PT, PT, R3, 0x1, RZ ;  /* 0x00000001030a7810 */ /* 0x008fc80007ffe0ff */
[-C--:B------:R-:W-:Y:S01]  /*01f0*/  IABS R16, R10.reuse ;  /* 0x0000000a00107213 */ /* 0x080fe20000000000 */
[----:B----4-:R-:W-:Y:S01]  /*0200*/  IMAD.IADD R17, R0, 0x1, -R17 ;  /* 0x0000000100117824 */ /* 0x010fe200078e0a11 */
[----:B0-----:R-:W-:Y:S02]  /*0210*/  IABS R14, R10 ;  /* 0x0000000a000e7213 */ /* 0x001fe40000000000 */
[----:B------:R-:W0:Y:S02]  /*0220*/  I2F.RP R11, R16 ;  /* 0x00000010000b7306 */ /* 0x000e240000209400 */
[----:B------:R-:W-:Y:S02]  /*0230*/  IABS R12, R17 ;  /* 0x00000011000c7213 */ /* 0x000fe40000000000 */
[----:B------:R-:W-:Y:S01]  /*0240*/  ISETP.GE.AND P2, PT, R17, RZ, PT ;  /* 0x000000ff1100720c */ /* 0x000fe20003f46270 */
[----:B-----5:R-:W-:-:S03]  /*0250*/  FADD R7, -R6, R7 ;  /* 0x0000000706077221 */ /* 0x020fc60000000100 */
[----:B0-----:R-:W0:Y:S02]  /*0260*/  MUFU.RCP R11, R11 ;  /* 0x0000000b000b7308 */ /* 0x001e240000001000 */
[----:B0-----:R-:W-:Y:S02]  /*0270*/  VIADD R8, R11, 0xffffffe ;  /* 0x0ffffffe0b087836 */ /* 0x001fe40000000000 */
[----:B------:R-:W-:-:S04]  /*0280*/  IMAD.MOV R11, RZ, RZ, -R14 ;  /* 0x000000ffff0b7224 */ /* 0x000fc800078e0a0e */
[----:B------:R0:W1:Y:S02]  /*0290*/  F2I.FTZ.U32.TRUNC.NTZ R9, R8 ;  /* 0x0000000800097305 */ /* 0x000064000021f000 */
[----:B0-----:R-:W-:Y:S01]  /*02a0*/  HFMA2 R8, -RZ, RZ, 0, 0 ;  /* 0x00000000ff087431 */ /* 0x001fe200000001ff */
[----:B-1----:R-:W-:-:S05]  /*02b0*/  IADD3 R19, PT, PT, RZ, -R9, RZ ;  /* 0x80000009ff137210 */ /* 0x002fca0007ffe0ff */
[----:B------:R-:W-:-:S04]  /*02c0*/  IMAD R13, R19, R16, RZ ;  /* 0x00000010130d7224 */ /* 0x000fc800078e02ff */
[----:B------:R-:W-:-:S06]  /*02d0*/  IMAD.HI.U32 R9, R9, R13, R8 ;  /* 0x0000000d09097227 */ /* 0x000fcc00078e0008 */
[----:B------:R-:W-:-:S04]  /*02e0*/  IMAD.HI.U32 R9, R9, R12, RZ ;  /* 0x0000000c09097227 */ /* 0x000fc800078e00ff */
[----:B------:R-:W-:Y:S02]  /*02f0*/  IMAD R11, R9, R11, R12 ;  /* 0x0000000b090b7224 */ /* 0x000fe400078e020c */
[----:B------:R-:W0:Y:S03]  /*0300*/  LDC.64 R8, c[0x0][0x3c8] ;  /* 0x0000f200ff087b82 */ /* 0x000e260000000a00 */
[----:B------:R-:W-:-:S13]  /*0310*/  ISETP.GT.U32.AND P0, PT, R16, R11, PT ;  /* 0x0000000b1000720c */ /* 0x000fda0003f04070 */
[----:B------:R-:W-:Y:S02]  /*0320*/  @!P0 IADD3 R11, PT, PT, R11, -R16, RZ ;  /* 0x800000100b0b8210 */ /* 0x000fe40007ffe0ff */
[----:B------:R-:W-:Y:S02]  /*0330*/  ISETP.NE.AND P0, PT, R10, RZ, PT ;  /* 0x000000ff0a00720c */ /* 0x000fe40003f05270 */
[----:B------:R-:W-:-:S13]  /*0340*/  ISETP.GT.U32.AND P1, PT, R16, R11, PT ;  /* 0x0000000b1000720c */ /* 0x000fda0003f24070 */
[----:B------:R-:W-:-:S05]  /*0350*/  @!P1 IADD3 R11, PT, PT, R11, -R16, RZ ;  /* 0x800000100b0b9210 */ /* 0x000fca0007ffe0ff */
[----:B------:R-:W-:Y:S01]  /*0360*/  IMAD.MOV.U32 R12, RZ, RZ, R11 ;  /* 0x000000ffff0c7224 */ /* 0x000fe200078e000b */
[----:B------:R-:W-:-:S04]  /*0370*/  SHF.L.U32 R11, R0, 0x1, RZ ;  /* 0x00000001000b7819 */ /* 0x000fc800000006ff */
[----:B------:R-:W-:Y:S01]  /*0380*/  @!P2 IADD3 R12, PT, PT, -R12, RZ, RZ ;  /* 0x000000ff0c0ca210 */ /* 0x000fe20007ffe1ff */
[----:B0-----:R-:W-:Y:S01]  /*0390*/  IMAD.WIDE R8, R11, 0x4, R8 ;  /* 0x000000040b087825 */ /* 0x001fe200078e0208 */
[----:B------:R-:W-:-:S04]  /*03a0*/  @!P0 LOP3.LUT R12, RZ, R10, RZ, 0x33, !PT ;  /* 0x0000000aff0c8212 */ /* 0x000fc800078e33ff */
[----:B------:R-:W-:Y:S01]  /*03b0*/  ISETP.GE.AND P0, PT, R12, R3, PT ;  /* 0x000000030c00720c */ /* 0x000fe20003f06270 */
[----:B------:R0:W-:-:S12]  /*03c0*/  STG.E desc[UR4][R8.64], R7 ;  /* 0x0000000708007986 */ /* 0x0001d8000c101904 */
[----:B0-----:R-:W-:Y:S05]  /*03d0*/  @P0 EXIT ;  /* 0x000000000000094d */ /* 0x001fea0003800000 */
[----:B------:R-:W0:Y:S01]  /*03e0*/  LDCU.64 UR6, c[0x0][0x390] ;  /* 0x00007200ff0677ac */ /* 0x000e220008000a00 */
[----:B------:R-:W-:Y:S02]  /*03f0*/  SHF.R.S32.HI R3, RZ, 0x1f, R12 ;  /* 0x0000001fff037819 */ /* 0x000fe4000001140c */
[----:B------:R-:W-:-:S04]  /*0400*/  IADD3 R0, P0, PT, R12, R2, RZ ;  /* 0x000000020c007210 */ /* 0x000fc80007f1e0ff */
[----:B------:R-:W-:Y:S02]  /*0410*/  LEA.HI.X.SX32 R3, R2, R3, 0x1, P0 ;  /* 0x0000000302037211 */ /* 0x000fe400000f0eff */
[----:B0-----:R-:W-:-:S04]  /*0420*/  LEA R2, P0, R0, UR6, 0x2 ;  /* 0x0000000600027c11 */ /* 0x001fc8000f8010ff */
[----:B------:R-:W-:-:S06]  /*0430*/  LEA.HI.X R3, R0, UR7, R3, 0x2, P0 ;  /* 0x0000000700037c11 */ /* 0x000fcc00080f1403 */
[----:B------:R-:W2:Y:S02]  /*0440*/  LDG.E R3, desc[UR4][R2.64] ;  /* 0x0000000402037981 */ /* 0x000ea4000c1e1900 */
[----:B--2---:R-:W-:-:S06]  /*0450*/  IMAD.WIDE R4, R3, 0x4, R4 ;  /* 0x0000000403047825 */ /* 0x004fcc00078e0204 */
[----:B------:R-:W2:Y:S02]  /*0460*/  LDG.E R5, desc[UR4][R4.64] ;  /* 0x0000000404057981 */ /* 0x000ea4000c1e1900 */
[----:B--2---:R-:W-:-:S05]  /*0470*/  FADD R7, -R6, R5 ;  /* 0x0000000506077221 */ /* 0x004fca0000000100 */
[----:B------:R-:W-:Y:S01]  /*0480*/  STG.E desc[UR4][R8.64+0x4], R7 ;  /* 0x0000040708007986 */ /* 0x000fe2000c101904 */
[----:B------:R-:W-:Y:S05]  /*0490*/  EXIT ;  /* 0x000000000000794d */ /* 0x000fea0003800000 */
.L_x_0:
[----:B------:R-:W-:-:S00]  /*04a0*/  BRA `(.L_x_0) ;  /* 0xfffffffc00fc7947 */ /* 0x000fc0000383ffff */
[----:B------:R-:W-:-:S00]  /*04b0*/  NOP ;  /* 0x0000000000007918 */ /* 0x000fc00000000000 */
        /* <DEDUP_REMOVED lines=12> */
.L_x_1:


//--------------------- .nv.shared.reserved.0     --------------------------
	.section	.nv.shared.reserved.0,"aw",@nobits
	.weak		__nv_reservedSMEM_offset_0_alias
	.size		__nv_reservedSMEM_offset_0_alias, 0, 64
	.other		__nv_reservedSMEM_offset_0_alias,@"STO_CUDA_RESERVED_SHARED STV_DEFAULT"
__nv_reservedSMEM_offset_0_alias:
	.zero		0
	.zero		64


//--------------------- .nv.constant0._ZN2ot15ComputeLogProbsEPKfS1_PKiS3_iS3_S3_iiiPf --------------------------
	.section	.nv.constant0._ZN2ot15ComputeLogProbsEPKfS1_PKiS3_iS3_S3_iiiPf,"a",@progbits
	.sectionflags	@""
	.align	4
.nv.constant0._ZN2ot15ComputeLogProbsEPKfS1_PKiS3_iS3_S3_iiiPf:
	.zero		976


//--------------------- SYMBOLS --------------------------

	.type		.nv.reservedSmem.offset0,@object
	.size		.nv.reservedSmem.offset0,0x4
